//
// Generated by NVIDIA NVVM Compiler
//
// Compiler Build ID: CL-36424714
// Cuda compilation tools, release 13.0, V13.0.88
// Based on NVVM 20.0.0
//

.version 9.0
.target sm_100
.address_size 64

	// .globl	_ZN4aicf4cuda23adam_step_f32_kernel_v1EPfPKfS1_S1_lffffS3_S3_

.visible .entry _ZN4aicf4cuda23adam_step_f32_kernel_v1EPfPKfS1_S1_lffffS3_S3_(
	.param .u64 .ptr .align 1 _ZN4aicf4cuda23adam_step_f32_kernel_v1EPfPKfS1_S1_lffffS3_S3__param_0,
	.param .u64 .ptr .align 1 _ZN4aicf4cuda23adam_step_f32_kernel_v1EPfPKfS1_S1_lffffS3_S3__param_1,
	.param .u64 .ptr .align 1 _ZN4aicf4cuda23adam_step_f32_kernel_v1EPfPKfS1_S1_lffffS3_S3__param_2,
	.param .u64 .ptr .align 1 _ZN4aicf4cuda23adam_step_f32_kernel_v1EPfPKfS1_S1_lffffS3_S3__param_3,
	.param .u64 _ZN4aicf4cuda23adam_step_f32_kernel_v1EPfPKfS1_S1_lffffS3_S3__param_4,
	.param .f32 _ZN4aicf4cuda23adam_step_f32_kernel_v1EPfPKfS1_S1_lffffS3_S3__param_5,
	.param .f32 _ZN4aicf4cuda23adam_step_f32_kernel_v1EPfPKfS1_S1_lffffS3_S3__param_6,
	.param .f32 _ZN4aicf4cuda23adam_step_f32_kernel_v1EPfPKfS1_S1_lffffS3_S3__param_7,
	.param .f32 _ZN4aicf4cuda23adam_step_f32_kernel_v1EPfPKfS1_S1_lffffS3_S3__param_8,
	.param .u64 .ptr .align 1 _ZN4aicf4cuda23adam_step_f32_kernel_v1EPfPKfS1_S1_lffffS3_S3__param_9,
	.param .u64 .ptr .align 1 _ZN4aicf4cuda23adam_step_f32_kernel_v1EPfPKfS1_S1_lffffS3_S3__param_10
)
{
	.reg .pred 	%p<2>;
	.reg .b32 	%r<4>;
	.reg .b32 	%f<25>;
	.reg .b64 	%rd<23>;

	ld.param.u64 	%rd3, [_ZN4aicf4cuda23adam_step_f32_kernel_v1EPfPKfS1_S1_lffffS3_S3__param_1];
	ld.param.u64 	%rd4, [_ZN4aicf4cuda23adam_step_f32_kernel_v1EPfPKfS1_S1_lffffS3_S3__param_2];
	ld.param.u64 	%rd5, [_ZN4aicf4cuda23adam_step_f32_kernel_v1EPfPKfS1_S1_lffffS3_S3__param_3];
	ld.param.u64 	%rd8, [_ZN4aicf4cuda23adam_step_f32_kernel_v1EPfPKfS1_S1_lffffS3_S3__param_4];
	ld.param.f32 	%f1, [_ZN4aicf4cuda23adam_step_f32_kernel_v1EPfPKfS1_S1_lffffS3_S3__param_5];
	ld.param.f32 	%f2, [_ZN4aicf4cuda23adam_step_f32_kernel_v1EPfPKfS1_S1_lffffS3_S3__param_6];
	ld.param.f32 	%f3, [_ZN4aicf4cuda23adam_step_f32_kernel_v1EPfPKfS1_S1_lffffS3_S3__param_7];
	ld.param.f32 	%f4, [_ZN4aicf4cuda23adam_step_f32_kernel_v1EPfPKfS1_S1_lffffS3_S3__param_8];
	ld.param.u64 	%rd6, [_ZN4aicf4cuda23adam_step_f32_kernel_v1EPfPKfS1_S1_lffffS3_S3__param_9];
	ld.param.u64 	%rd7, [_ZN4aicf4cuda23adam_step_f32_kernel_v1EPfPKfS1_S1_lffffS3_S3__param_10];
	mov.u32 	%r1, %ctaid.x;
	mov.u32 	%r2, %ntid.x;
	mul.wide.u32 	%rd9, %r1, %r2;
	mov.u32 	%r3, %tid.x;
	cvt.u64.u32 	%rd10, %r3;
	add.s64 	%rd1, %rd9, %rd10;
	setp.ge.s64 	%p1, %rd1, %rd8;
	@%p1 bra 	$L__BB0_2;
	ld.param.u64 	%rd22, [_ZN4aicf4cuda23adam_step_f32_kernel_v1EPfPKfS1_S1_lffffS3_S3__param_0];
	cvta.to.global.u64 	%rd11, %rd3;
	cvta.to.global.u64 	%rd12, %rd4;
	cvta.to.global.u64 	%rd13, %rd5;
	cvta.to.global.u64 	%rd14, %rd6;
	cvta.to.global.u64 	%rd15, %rd7;
	cvta.to.global.u64 	%rd16, %rd22;
	shl.b64 	%rd17, %rd1, 2;
	add.s64 	%rd18, %rd11, %rd17;
	ld.global.nc.f32 	%f5, [%rd18];
	add.s64 	%rd19, %rd12, %rd17;
	ld.global.f32 	%f6, [%rd19];
	add.s64 	%rd20, %rd13, %rd17;
	ld.global.f32 	%f7, [%rd20];
	mul.f32 	%f8, %f2, %f6;
	mov.f32 	%f9, 0f3F800000;
	sub.f32 	%f10, %f9, %f2;
	fma.rn.f32 	%f11, %f10, %f5, %f8;
	mul.f32 	%f12, %f3, %f7;
	sub.f32 	%f13, %f9, %f3;
	mul.f32 	%f14, %f5, %f5;
	fma.rn.f32 	%f15, %f13, %f14, %f12;
	ld.global.nc.f32 	%f16, [%rd14];
	ld.global.nc.f32 	%f17, [%rd15];
	mul.f32 	%f18, %f11, %f16;
	fma.rn.f32 	%f19, %f15, %f17, %f4;
	rsqrt.approx.f32 	%f20, %f19;
	add.s64 	%rd21, %rd16, %rd17;
	ld.global.f32 	%f21, [%rd21];
	mul.f32 	%f22, %f18, %f20;
	mul.f32 	%f23, %f1, %f22;
	sub.f32 	%f24, %f21, %f23;
	st.global.f32 	[%rd21], %f24;
	st.global.f32 	[%rd19], %f11;
	st.global.f32 	[%rd20], %f15;
$L__BB0_2:
	ret;

}


// ===== COMPILED SASS (sm_100) =====

	.target	sm_100

	.elftype	@"ET_EXEC"


//--------------------- .note.nv.tkinfo           --------------------------
	.section	.note.nv.tkinfo,"",@"SHT_NOTE"
	.sectionflags	@"SHF_NOTE_NV_TKINFO"
	.tkinfo
        /*0018*/ 	.word	0x00000002
        /*0030*/ 	.string	""
        /*0030*/ 	.string	"ptxas"
        /*0030*/ 	.string	"Cuda compilation tools, release 13.0, V13.0.88"
        /*0030*/ 	.string	"Build cuda_13.0.r13.0/compiler.36424714_0"
        /*0030*/ 	.string	"-arch sm_100 -m 64 "



//--------------------- .note.nv.cuinfo           --------------------------
	.section	.note.nv.cuinfo,"",@"SHT_NOTE"
	.sectionflags	@"SHF_NOTE_NV_CUINFO"
        /*0018*/ 	.short	0x0002
        /*001a*/ 	.short	0x0064
        /*001c*/ 	.short	0x0082
	.zero		2


//--------------------- .nv.info                  --------------------------
	.section	.nv.info,"",@"SHT_CUDA_INFO"
	.align	4


	//----- nvinfo : EIATTR_REGCOUNT
	.align		4
        /*0000*/ 	.byte	0x04, 0x2f
        /*0002*/ 	.short	(.L_1 - .L_0)
	.align		4
.L_0:
        /*0004*/ 	.word	index@(_ZN4aicf4cuda23adam_step_f32_kernel_v1EPfPKfS1_S1_lffffS3_S3_)
        /*0008*/ 	.word	0x00000016


	//----- nvinfo : EIATTR_FRAME_SIZE
	.align		4
.L_1:
        /*000c*/ 	.byte	0x04, 0x11
        /*000e*/ 	.short	(.L_3 - .L_2)
	.align		4
.L_2:
        /*0010*/ 	.word	index@(_ZN4aicf4cuda23adam_step_f32_kernel_v1EPfPKfS1_S1_lffffS3_S3_)
        /*0014*/ 	.word	0x00000000


	//----- nvinfo : EIATTR_MIN_STACK_SIZE
	.align		4
.L_3:
        /*0018*/ 	.byte	0x04, 0x12
        /*001a*/ 	.short	(.L_5 - .L_4)
	.align		4
.L_4:
        /*001c*/ 	.word	index@(_ZN4aicf4cuda23adam_step_f32_kernel_v1EPfPKfS1_S1_lffffS3_S3_)
        /*0020*/ 	.word	0x00000000
.L_5:


//--------------------- .nv.compat                --------------------------
	.section	.nv.compat,"",@"SHT_CUDA_COMPAT_INFO"
	.align	4
        /*0000*/ 	.byte	0x02, 0x09, 0x00, 0x00, 0x02, 0x02, 0x01, 0x00, 0x02, 0x05, 0x05, 0x00, 0x03, 0x07, 0x01, 0x01
        /*0010*/ 	.byte	0x02, 0x03, 0x00, 0x00, 0x02, 0x06, 0x01, 0x00, 0x04, 0x0b, 0x08, 0x00, 0x01, 0x00, 0x00, 0x00
        /*0020*/ 	.byte	0x00, 0x00, 0x00, 0x00


//--------------------- .nv.info._ZN4aicf4cuda23adam_step_f32_kernel_v1EPfPKfS1_S1_lffffS3_S3_ --------------------------
	.section	.nv.info._ZN4aicf4cuda23adam_step_f32_kernel_v1EPfPKfS1_S1_lffffS3_S3_,"",@"SHT_CUDA_INFO"
	.sectionflags	@""
	.align	4


	//----- nvinfo : EIATTR_CUDA_API_VERSION
	.align		4
        /*0000*/ 	.byte	0x04, 0x37
        /*0002*/ 	.short	(.L_7 - .L_6)
.L_6:
        /*0004*/ 	.word	0x00000082


	//----- nvinfo : EIATTR_KPARAM_INFO
	.align		4
.L_7:
        /*0008*/ 	.byte	0x04, 0x17
        /*000a*/ 	.short	(.L_9 - .L_8)
.L_8:
        /*000c*/ 	.word	0x00000000
        /*0010*/ 	.short	0x000a
        /*0012*/ 	.short	0x0040
        /*0014*/ 	.byte	0x00, 0xf5, 0x21, 0x00


	//----- nvinfo : EIATTR_KPARAM_INFO
	.align		4
.L_9:
        /*0018*/ 	.byte	0x04, 0x17
        /*001a*/ 	.short	(.L_11 - .L_10)
.L_10:
        /*001c*/ 	.word	0x00000000
        /*0020*/ 	.short	0x0009
        /*0022*/ 	.short	0x0038
        /*0024*/ 	.byte	0x00, 0xf5, 0x21, 0x00


	//----- nvinfo : EIATTR_KPARAM_INFO
	.align		4
.L_11:
        /*0028*/ 	.byte	0x04, 0x17
        /*002a*/ 	.short	(.L_13 - .L_12)
.L_12:
        /*002c*/ 	.word	0x00000000
        /*0030*/ 	.short	0x0008
        /*0032*/ 	.short	0x0034
        /*0034*/ 	.byte	0x00, 0xf0, 0x11, 0x00


	//----- nvinfo : EIATTR_KPARAM_INFO
	.align		4
.L_13:
        /*0038*/ 	.byte	0x04, 0x17
        /*003a*/ 	.short	(.L_15 - .L_14)
.L_14:
        /*003c*/ 	.word	0x00000000
        /*0040*/ 	.short	0x0007
        /*0042*/ 	.short	0x0030
        /*0044*/ 	.byte	0x00, 0xf0, 0x11, 0x00


	//----- nvinfo : EIATTR_KPARAM_INFO
	.align		4
.L_15:
        /*0048*/ 	.byte	0x04, 0x17
        /*004a*/ 	.short	(.L_17 - .L_16)
.L_16:
        /*004c*/ 	.word	0x00000000
        /*0050*/ 	.short	0x0006
        /*0052*/ 	.short	0x002c
        /*0054*/ 	.byte	0x00, 0xf0, 0x11, 0x00


	//----- nvinfo : EIATTR_KPARAM_INFO
	.align		4
.L_17:
        /*0058*/ 	.byte	0x04, 0x17
        /*005a*/ 	.short	(.L_19 - .L_18)
.L_18:
        /*005c*/ 	.word	0x00000000
        /*0060*/ 	.short	0x0005
        /*0062*/ 	.short	0x0028
        /*0064*/ 	.byte	0x00, 0xf0, 0x11, 0x00


	//----- nvinfo : EIATTR_KPARAM_INFO
	.align		4
.L_19:
        /*0068*/ 	.byte	0x04, 0x17
        /*006a*/ 	.short	(.L_21 - .L_20)
.L_20:
        /*006c*/ 	.word	0x00000000
        /*0070*/ 	.short	0x0004
        /*0072*/ 	.short	0x0020
        /*0074*/ 	.byte	0x00, 0xf0, 0x21, 0x00


	//----- nvinfo : EIATTR_KPARAM_INFO
	.align		4
.L_21:
        /*0078*/ 	.byte	0x04, 0x17
        /*007a*/ 	.short	(.L_23 - .L_22)
.L_22:
        /*007c*/ 	.word	0x00000000
        /*0080*/ 	.short	0x0003
        /*0082*/ 	.short	0x0018
        /*0084*/ 	.byte	0x00, 0xf5, 0x21, 0x00


	//----- nvinfo : EIATTR_KPARAM_INFO
	.align		4
.L_23:
        /*0088*/ 	.byte	0x04, 0x17
        /*008a*/ 	.short	(.L_25 - .L_24)
.L_24:
        /*008c*/ 	.word	0x00000000
        /*0090*/ 	.short	0x0002
        /*0092*/ 	.short	0x0010
        /*0094*/ 	.byte	0x00, 0xf5, 0x21, 0x00


	//----- nvinfo : EIATTR_KPARAM_INFO
	.align		4
.L_25:
        /*0098*/ 	.byte	0x04, 0x17
        /*009a*/ 	.short	(.L_27 - .L_26)
.L_26:
        /*009c*/ 	.word	0x00000000
        /*00a0*/ 	.short	0x0001
        /*00a2*/ 	.short	0x0008
        /*00a4*/ 	.byte	0x00, 0xf5, 0x21, 0x00


	//----- nvinfo : EIATTR_KPARAM_INFO
	.align		4
.L_27:
        /*00a8*/ 	.byte	0x04, 0x17
        /*00aa*/ 	.short	(.L_29 - .L_28)
.L_28:
        /*00ac*/ 	.word	0x00000000
        /*00b0*/ 	.short	0x0000
        /*00b2*/ 	.short	0x0000
        /*00b4*/ 	.byte	0x00, 0xf5, 0x21, 0x00


	//----- nvinfo : EIATTR_SPARSE_MMA_MASK
	.align		4
.L_29:
        /*00b8*/ 	.byte	0x03, 0x50
        /*00ba*/ 	.short	0x0000


	//----- nvinfo : EIATTR_MAXREG_COUNT
	.align		4
        /*00bc*/ 	.byte	0x03, 0x1b
        /*00be*/ 	.short	0x00ff


	//----- nvinfo : EIATTR_MERCURY_ISA_VERSION
	.align		4
        /*00c0*/ 	.byte	0x03, 0x5f
        /*00c2*/ 	.short	0x0101


	//----- nvinfo : EIATTR_VRC_CTA_INIT_COUNT
	.align		4
        /*00c4*/ 	.byte	0x02, 0x4a
	.zero		1
	.zero		1


	//----- nvinfo : EIATTR_EXIT_INSTR_OFFSETS
	.align		4
        /*00c8*/ 	.byte	0x04, 0x1c
        /*00ca*/ 	.short	(.L_31 - .L_30)


	//   ....[0]....
.L_30:
        /*00cc*/ 	.word	0x00000090


	//   ....[1]....
        /*00d0*/ 	.word	0x00000330


	//----- nvinfo : EIATTR_CBANK_PARAM_SIZE
	.align		4
.L_31:
        /*00d4*/ 	.byte	0x03, 0x19
        /*00d6*/ 	.short	0x0048


	//----- nvinfo : EIATTR_PARAM_CBANK
	.align		4
        /*00d8*/ 	.byte	0x04, 0x0a
        /*00da*/ 	.short	(.L_33 - .L_32)
	.align		4
.L_32:
        /*00dc*/ 	.word	index@(.nv.constant0._ZN4aicf4cuda23adam_step_f32_kernel_v1EPfPKfS1_S1_lffffS3_S3_)
        /*00e0*/ 	.short	0x0380
        /*00e2*/ 	.short	0x0048


	//----- nvinfo : EIATTR_SW_WAR
	.align		4
.L_33:
        /*00e4*/ 	.byte	0x04, 0x36
        /*00e6*/ 	.short	(.L_35 - .L_34)
.L_34:
        /*00e8*/ 	.word	0x00000008
.L_35:


//--------------------- .nv.callgraph             --------------------------
	.section	.nv.callgraph,"",@"SHT_CUDA_CALLGRAPH"
	.align	4
	.sectionentsize	8
	.align		4
        /*0000*/ 	.word	0x00000000
	.align		4
        /*0004*/ 	.word	0xffffffff
	.align		4
        /*0008*/ 	.word	0x00000000
	.align		4
        /*000c*/ 	.word	0xfffffffe
	.align		4
        /*0010*/ 	.word	0x00000000
	.align		4
        /*0014*/ 	.word	0xfffffffd
	.align		4
        /*0018*/ 	.word	0x00000000
	.align		4
        /*001c*/ 	.word	0xfffffffc


//--------------------- .text._ZN4aicf4cuda23adam_step_f32_kernel_v1EPfPKfS1_S1_lffffS3_S3_ --------------------------
	.section	.text._ZN4aicf4cuda23adam_step_f32_kernel_v1EPfPKfS1_S1_lffffS3_S3_,"ax",@progbits
	.align	128
        .global         _ZN4aicf4cuda23adam_step_f32_kernel_v1EPfPKfS1_S1_lffffS3_S3_
        .type           _ZN4aicf4cuda23adam_step_f32_kernel_v1EPfPKfS1_S1_lffffS3_S3_,@function
        .size           _ZN4aicf4cuda23adam_step_f32_kernel_v1EPfPKfS1_S1_lffffS3_S3_,(.L_x_1 - _ZN4aicf4cuda23adam_step_f32_kernel_v1EPfPKfS1_S1_lffffS3_S3_)
        .other          _ZN4aicf4cuda23adam_step_f32_kernel_v1EPfPKfS1_S1_lffffS3_S3_,@"STO_CUDA_ENTRY STV_DEFAULT"
_ZN4aicf4cuda23adam_step_f32_kernel_v1EPfPKfS1_S1_lffffS3_S3_:
.text._ZN4aicf4cuda23adam_step_f32_kernel_v1EPfPKfS1_S1_lffffS3_S3_:
[----:B------:R-:W-:Y:S01]  /*0000*/  LDC R1, c[0x0][0x37c] ;  /* 0x0000df00ff017b82 */ /* 0x000fe20000000800 */
[----:B------:R-:W0:Y:S07]  /*0010*/  S2R R2, SR_TID.X ;  /* 0x0000000000027919 */ /* 0x000e2e0000002100 */
[----:B------:R-:W0:Y:S01]  /*0020*/  S2UR UR4, SR_CTAID.X ;  /* 0x00000000000479c3 */ /* 0x000e220000002500 */
[----:B------:R-:W1:Y:S01]  /*0030*/  LDCU.64 UR6, c[0x0][0x3a0] ;  /* 0x00007400ff0677ac */ /* 0x000e620008000a00 */
[----:B------:R-:W-:-:S06]  /*0040*/  HFMA2 R3, -RZ, RZ, 0, 0 ;  /* 0x00000000ff037431 */ /* 0x000fcc00000001ff */
[----:B------:R-:W0:Y:S02]  /*0050*/  LDC R5, c[0x0][0x360] ;  /* 0x0000d800ff057b82 */ /* 0x000e240000000800 */
[----:B0-----:R-:W-:-:S03]  /*0060*/  IMAD.WIDE.U32 R2, R5, UR4, R2 ;  /* 0x0000000405027c25 */ /* 0x001fc6000f8e0002 */
[----:B-1----:R-:W-:-:S04]  /*0070*/  ISETP.GE.U32.AND P0, PT, R2, UR6, PT ;  /* 0x0000000602007c0c */ /* 0x002fc8000bf06070 */
[----:B------:R-:W-:-:S13]  /*0080*/  ISETP.GE.AND.EX P0, PT, R3, UR7, PT, P0 ;  /* 0x0000000703007c0c */ /* 0x000fda000bf06300 */
[----:B------:R-:W-:Y:S05]  /*0090*/  @P0 EXIT ;  /* 0x000000000000094d */ /* 0x000fea0003800000 */
[----:B------:R-:W0:Y:S01]  /*00a0*/  LDCU.128 UR8, c[0x0][0x390] ;  /* 0x00007200ff0877ac */ /* 0x000e220008000c00 */
[----:B------:R-:W1:Y:S01]  /*00b0*/  LDC.64 R8, c[0x0][0x3c0] ;  /* 0x0000f000ff087b82 */ /* 0x000e620000000a00 */
[C---:B------:R-:W-:Y:S01]  /*00c0*/  SHF.L.U32 R6, R2.reuse, 0x2, RZ ;  /* 0x0000000202067819 */ /* 0x040fe200000006ff */
[----:B------:R-:W2:Y:S01]  /*00d0*/  LDCU.128 UR12, c[0x0][0x380] ;  /* 0x00007000ff0c77ac */ /* 0x000ea20008000c00 */
[----:B------:R-:W-:Y:S01]  /*00e0*/  SHF.L.U64.HI R7, R2, 0x2, R3 ;  /* 0x0000000202077819 */ /* 0x000fe20000010203 */
[----:B------:R-:W1:Y:S04]  /*00f0*/  LDCU.64 UR4, c[0x0][0x358] ;  /* 0x00006b00ff0477ac */ /* 0x000e680008000a00 */
[----:B------:R-:W3:Y:S08]  /*0100*/  LDC.64 R10, c[0x0][0x3b8] ;  /* 0x0000ee00ff0a7b82 */ /* 0x000ef00000000a00 */
[----:B------:R-:W4:Y:S01]  /*0110*/  LDC.64 R18, c[0x0][0x3b0] ;  /* 0x0000ec00ff127b82 */ /* 0x000f220000000a00 */
[----:B0-----:R-:W-:-:S02]  /*0120*/  IADD3 R2, P1, PT, R6, UR10, RZ ;  /* 0x0000000a06027c10 */ /* 0x001fc4000ff3e0ff */
[C---:B--2---:R-:W-:Y:S02]  /*0130*/  IADD3 R12, P0, PT, R6.reuse, UR14, RZ ;  /* 0x0000000e060c7c10 */ /* 0x044fe4000ff1e0ff */
[C---:B------:R-:W-:Y:S02]  /*0140*/  IADD3.X R3, PT, PT, R7.reuse, UR11, RZ, P1, !PT ;  /* 0x0000000b07037c10 */ /* 0x040fe40008ffe4ff */
[----:B------:R-:W-:Y:S01]  /*0150*/  IADD3.X R13, PT, PT, R7, UR15, RZ, P0, !PT ;  /* 0x0000000f070d7c10 */ /* 0x000fe200087fe4ff */
[----:B-1----:R4:W2:Y:S04]  /*0160*/  LDG.E.CONSTANT R16, desc[UR4][R8.64] ;  /* 0x0000000408107981 */ /* 0x0028a8000c1e9900 */
[----:B------:R-:W5:Y:S04]  /*0170*/  LDG.E R15, desc[UR4][R2.64] ;  /* 0x00000004020f7981 */ /* 0x000f68000c1e1900 */
[----:B------:R-:W2:Y:S01]  /*0180*/  LDG.E.CONSTANT R0, desc[UR4][R12.64] ;  /* 0x000000040c007981 */ /* 0x000ea2000c1e9900 */
[----:B------:R-:W-:-:S03]  /*0190*/  IADD3 R4, P0, PT, R6, UR8, RZ ;  /* 0x0000000806047c10 */ /* 0x000fc6000ff1e0ff */
[----:B---3--:R0:W3:Y:S01]  /*01a0*/  LDG.E.CONSTANT R10, desc[UR4][R10.64] ;  /* 0x000000040a0a7981 */ /* 0x0080e2000c1e9900 */
[----:B------:R-:W-:-:S05]  /*01b0*/  IADD3.X R5, PT, PT, R7, UR9, RZ, P0, !PT ;  /* 0x0000000907057c10 */ /* 0x000fca00087fe4ff */
[----:B------:R-:W0:Y:S01]  /*01c0*/  LDG.E R14, desc[UR4][R4.64] ;  /* 0x00000004040e7981 */ /* 0x000e22000c1e1900 */
[----:B------:R-:W-:-:S04]  /*01d0*/  IADD3 R6, P0, PT, R6, UR12, RZ ;  /* 0x0000000c06067c10 */ /* 0x000fc8000ff1e0ff */
[----:B------:R-:W-:-:S05]  /*01e0*/  IADD3.X R7, PT, PT, R7, UR13, RZ, P0, !PT ;  /* 0x0000000d07077c10 */ /* 0x000fca00087fe4ff */
[----:B------:R-:W3:Y:S01]  /*01f0*/  LDG.E R17, desc[UR4][R6.64] ;  /* 0x0000000406117981 */ /* 0x000ee2000c1e1900 */
[----:B----4-:R-:W-:Y:S01]  /*0200*/  FADD R8, -R18, 1 ;  /* 0x3f80000012087421 */ /* 0x010fe20000000100 */
[----:B-----5:R-:W-:Y:S01]  /*0210*/  FMUL R15, R15, R18 ;  /* 0x000000120f0f7220 */ /* 0x020fe20000400000 */
[----:B--2---:R-:W-:-:S04]  /*0220*/  FMUL R9, R0, R0 ;  /* 0x0000000000097220 */ /* 0x004fc80000400000 */
[----:B------:R-:W-:Y:S02]  /*0230*/  FFMA R12, R8, R9, R15 ;  /* 0x00000009080c7223 */ /* 0x000fe4000000000f */
[----:B------:R-:W0:Y:S02]  /*0240*/  LDC.64 R8, c[0x0][0x3a8] ;  /* 0x0000ea00ff087b82 */ /* 0x000e240000000a00 */
[----:B------:R-:W-:-:S05]  /*0250*/  FFMA R16, R12, R16, R19 ;  /* 0x000000100c107223 */ /* 0x000fca0000000013 */
[----:B------:R-:W-:-:S13]  /*0260*/  FSETP.GEU.AND P0, PT, |R16|, 1.175494350822287508e-38, PT ;  /* 0x008000001000780b */ /* 0x000fda0003f0e200 */
[----:B------:R-:W-:-:S04]  /*0270*/  @!P0 FMUL R16, R16, 16777216 ;  /* 0x4b80000010108820 */ /* 0x000fc80000400000 */
[----:B------:R-:W1:Y:S01]  /*0280*/  MUFU.RSQ R13, R16 ;  /* 0x00000010000d7308 */ /* 0x000e620000001400 */
[----:B0-----:R-:W-:Y:S01]  /*0290*/  FMUL R11, R14, R9 ;  /* 0x000000090e0b7220 */ /* 0x001fe20000400000 */
[----:B------:R-:W-:-:S04]  /*02a0*/  FADD R9, -R9, 1 ;  /* 0x3f80000009097421 */ /* 0x000fc80000000100 */
[----:B------:R-:W-:-:S04]  /*02b0*/  FFMA R9, R0, R9, R11 ;  /* 0x0000000900097223 */ /* 0x000fc8000000000b */
[----:B---3--:R-:W-:Y:S01]  /*02c0*/  FMUL R10, R9, R10 ;  /* 0x0000000a090a7220 */ /* 0x008fe20000400000 */
[----:B-1----:R-:W-:-:S04]  /*02d0*/  @!P0 FMUL R13, R13, 4096 ;  /* 0x458000000d0d8820 */ /* 0x002fc80000400000 */
[----:B------:R-:W-:-:S04]  /*02e0*/  FMUL R10, R10, R13 ;  /* 0x0000000d0a0a7220 */ /* 0x000fc80000400000 */
[----:B------:R-:W-:-:S05]  /*02f0*/  FFMA R17, -R10, R8, R17 ;  /* 0x000000080a117223 */ /* 0x000fca0000000111 */
[----:B------:R-:W-:Y:S04]  /*0300*/  STG.E desc[UR4][R6.64], R17 ;  /* 0x0000001106007986 */ /* 0x000fe8000c101904 */
[----:B------:R-:W-:Y:S04]  /*0310*/  STG.E desc[UR4][R4.64], R9 ;  /* 0x0000000904007986 */ /* 0x000fe8000c101904 */
[----:B------:R-:W-:Y:S01]  /*0320*/  STG.E desc[UR4][R2.64], R12 ;  /* 0x0000000c02007986 */ /* 0x000fe2000c101904 */
[----:B------:R-:W-:Y:S05]  /*0330*/  EXIT ;  /* 0x000000000000794d */ /* 0x000fea0003800000 */
.L_x_0:
[----:B------:R-:W-:-:S00]  /*0340*/  BRA `(.L_x_0) ;  /* 0xfffffffc00fc7947 */ /* 0x000fc0000383ffff */
[----:B------:R-:W-:-:S00]  /*0350*/  NOP ;  /* 0x0000000000007918 */ /* 0x000fc00000000000 */
        /* <DEDUP_REMOVED lines=10> */
.L_x_1:


//--------------------- .nv.shared.reserved.0     --------------------------
	.section	.nv.shared.reserved.0,"aw",@nobits
	.weak		__nv_reservedSMEM_offset_0_alias
	.size		__nv_reservedSMEM_offset_0_alias, 0, 64
	.other		__nv_reservedSMEM_offset_0_alias,@"STO_CUDA_RESERVED_SHARED STV_DEFAULT"
__nv_reservedSMEM_offset_0_alias:
	.zero		0
	.zero		64


//--------------------- .nv.constant0._ZN4aicf4cuda23adam_step_f32_kernel_v1EPfPKfS1_S1_lffffS3_S3_ --------------------------
	.section	.nv.constant0._ZN4aicf4cuda23adam_step_f32_kernel_v1EPfPKfS1_S1_lffffS3_S3_,"a",@progbits
	.sectionflags	@""
	.align	4
.nv.constant0._ZN4aicf4cuda23adam_step_f32_kernel_v1EPfPKfS1_S1_lffffS3_S3_:
	.zero		968


//--------------------- SYMBOLS --------------------------

	.type		.nv.reservedSmem.offset0,@object
	.size		.nv.reservedSmem.offset0,0x4
